//
// Generated by NVIDIA NVVM Compiler
//
// Compiler Build ID: CL-36424714
// Cuda compilation tools, release 13.0, V13.0.88
// Based on NVVM 20.0.0
//

.version 9.0
.target sm_100
.address_size 64

	// .globl	_Z13arrayAdditionPiS_S_

.visible .entry _Z13arrayAdditionPiS_S_(
	.param .u64 .ptr .align 1 _Z13arrayAdditionPiS_S__param_0,
	.param .u64 .ptr .align 1 _Z13arrayAdditionPiS_S__param_1,
	.param .u64 .ptr .align 1 _Z13arrayAdditionPiS_S__param_2
)
{
	.reg .pred 	%p<2>;
	.reg .b32 	%r<8>;
	.reg .b64 	%rd<11>;

	ld.param.u64 	%rd1, [_Z13arrayAdditionPiS_S__param_0];
	ld.param.u64 	%rd2, [_Z13arrayAdditionPiS_S__param_1];
	ld.param.u64 	%rd3, [_Z13arrayAdditionPiS_S__param_2];
	mov.u32 	%r2, %tid.x;
	mov.u32 	%r3, %ctaid.x;
	mov.u32 	%r4, %ntid.x;
	mad.lo.s32 	%r1, %r3, %r4, %r2;
	setp.gt.s32 	%p1, %r1, 1048575;
	@%p1 bra 	$L__BB0_2;
	cvta.to.global.u64 	%rd4, %rd1;
	cvta.to.global.u64 	%rd5, %rd2;
	cvta.to.global.u64 	%rd6, %rd3;
	mul.wide.s32 	%rd7, %r1, 4;
	add.s64 	%rd8, %rd4, %rd7;
	ld.global.u32 	%r5, [%rd8];
	add.s64 	%rd9, %rd5, %rd7;
	ld.global.u32 	%r6, [%rd9];
	add.s32 	%r7, %r6, %r5;
	add.s64 	%rd10, %rd6, %rd7;
	st.global.u32 	[%rd10], %r7;
$L__BB0_2:
	ret;

}


// ===== COMPILED SASS (sm_100) =====

	.target	sm_100

	.elftype	@"ET_EXEC"


//--------------------- .note.nv.tkinfo           --------------------------
	.section	.note.nv.tkinfo,"",@"SHT_NOTE"
	.sectionflags	@"SHF_NOTE_NV_TKINFO"
	.tkinfo
        /*0018*/ 	.word	0x00000002
        /*0030*/ 	.string	""
        /*0030*/ 	.string	"ptxas"
        /*0030*/ 	.string	"Cuda compilation tools, release 13.0, V13.0.88"
        /*0030*/ 	.string	"Build cuda_13.0.r13.0/compiler.36424714_0"
        /*0030*/ 	.string	"-arch sm_100 -m 64 "



//--------------------- .note.nv.cuinfo           --------------------------
	.section	.note.nv.cuinfo,"",@"SHT_NOTE"
	.sectionflags	@"SHF_NOTE_NV_CUINFO"
        /*0018*/ 	.short	0x0002
        /*001a*/ 	.short	0x0064
        /*001c*/ 	.short	0x0082
	.zero		2


//--------------------- .nv.info                  --------------------------
	.section	.nv.info,"",@"SHT_CUDA_INFO"
	.align	4


	//----- nvinfo : EIATTR_REGCOUNT
	.align		4
        /*0000*/ 	.byte	0x04, 0x2f
        /*0002*/ 	.short	(.L_1 - .L_0)
	.align		4
.L_0:
        /*0004*/ 	.word	index@(_Z13arrayAdditionPiS_S_)
        /*0008*/ 	.word	0x0000000c


	//----- nvinfo : EIATTR_FRAME_SIZE
	.align		4
.L_1:
        /*000c*/ 	.byte	0x04, 0x11
        /*000e*/ 	.short	(.L_3 - .L_2)
	.align		4
.L_2:
        /*0010*/ 	.word	index@(_Z13arrayAdditionPiS_S_)
        /*0014*/ 	.word	0x00000000


	//----- nvinfo : EIATTR_MIN_STACK_SIZE
	.align		4
.L_3:
        /*0018*/ 	.byte	0x04, 0x12
        /*001a*/ 	.short	(.L_5 - .L_4)
	.align		4
.L_4:
        /*001c*/ 	.word	index@(_Z13arrayAdditionPiS_S_)
        /*0020*/ 	.word	0x00000000
.L_5:


//--------------------- .nv.compat                --------------------------
	.section	.nv.compat,"",@"SHT_CUDA_COMPAT_INFO"
	.align	4
        /*0000*/ 	.byte	0x02, 0x09, 0x00, 0x00, 0x02, 0x02, 0x01, 0x00, 0x02, 0x05, 0x05, 0x00, 0x03, 0x07, 0x01, 0x01
        /*0010*/ 	.byte	0x02, 0x03, 0x00, 0x00, 0x02, 0x06, 0x01, 0x00, 0x04, 0x0b, 0x08, 0x00, 0x09, 0x00, 0x00, 0x00
        /*0020*/ 	.byte	0x00, 0x00, 0x00, 0x00


//--------------------- .nv.info._Z13arrayAdditionPiS_S_ --------------------------
	.section	.nv.info._Z13arrayAdditionPiS_S_,"",@"SHT_CUDA_INFO"
	.sectionflags	@""
	.align	4


	//----- nvinfo : EIATTR_CUDA_API_VERSION
	.align		4
        /*0000*/ 	.byte	0x04, 0x37
        /*0002*/ 	.short	(.L_7 - .L_6)
.L_6:
        /*0004*/ 	.word	0x00000082


	//----- nvinfo : EIATTR_KPARAM_INFO
	.align		4
.L_7:
        /*0008*/ 	.byte	0x04, 0x17
        /*000a*/ 	.short	(.L_9 - .L_8)
.L_8:
        /*000c*/ 	.word	0x00000000
        /*0010*/ 	.short	0x0002
        /*0012*/ 	.short	0x0010
        /*0014*/ 	.byte	0x00, 0xf5, 0x21, 0x00


	//----- nvinfo : EIATTR_KPARAM_INFO
	.align		4
.L_9:
        /*0018*/ 	.byte	0x04, 0x17
        /*001a*/ 	.short	(.L_11 - .L_10)
.L_10:
        /*001c*/ 	.word	0x00000000
        /*0020*/ 	.short	0x0001
        /*0022*/ 	.short	0x0008
        /*0024*/ 	.byte	0x00, 0xf5, 0x21, 0x00


	//----- nvinfo : EIATTR_KPARAM_INFO
	.align		4
.L_11:
        /*0028*/ 	.byte	0x04, 0x17
        /*002a*/ 	.short	(.L_13 - .L_12)
.L_12:
        /*002c*/ 	.word	0x00000000
        /*0030*/ 	.short	0x0000
        /*0032*/ 	.short	0x0000
        /*0034*/ 	.byte	0x00, 0xf5, 0x21, 0x00


	//----- nvinfo : EIATTR_SPARSE_MMA_MASK
	.align		4
.L_13:
        /*0038*/ 	.byte	0x03, 0x50
        /*003a*/ 	.short	0x0000


	//----- nvinfo : EIATTR_MAXREG_COUNT
	.align		4
        /*003c*/ 	.byte	0x03, 0x1b
        /*003e*/ 	.short	0x00ff


	//----- nvinfo : EIATTR_MERCURY_ISA_VERSION
	.align		4
        /*0040*/ 	.byte	0x03, 0x5f
        /*0042*/ 	.short	0x0101


	//----- nvinfo : EIATTR_VRC_CTA_INIT_COUNT
	.align		4
        /*0044*/ 	.byte	0x02, 0x4a
	.zero		1
	.zero		1


	//----- nvinfo : EIATTR_EXIT_INSTR_OFFSETS
	.align		4
        /*0048*/ 	.byte	0x04, 0x1c
        /*004a*/ 	.short	(.L_15 - .L_14)


	//   ....[0]....
.L_14:
        /*004c*/ 	.word	0x00000060


	//   ....[1]....
        /*0050*/ 	.word	0x00000120


	//----- nvinfo : EIATTR_CBANK_PARAM_SIZE
	.align		4
.L_15:
        /*0054*/ 	.byte	0x03, 0x19
        /*0056*/ 	.short	0x0018


	//----- nvinfo : EIATTR_PARAM_CBANK
	.align		4
        /*0058*/ 	.byte	0x04, 0x0a
        /*005a*/ 	.short	(.L_17 - .L_16)
	.align		4
.L_16:
        /*005c*/ 	.word	index@(.nv.constant0._Z13arrayAdditionPiS_S_)
        /*0060*/ 	.short	0x0380
        /*0062*/ 	.short	0x0018


	//----- nvinfo : EIATTR_SW_WAR
	.align		4
.L_17:
        /*0064*/ 	.byte	0x04, 0x36
        /*0066*/ 	.short	(.L_19 - .L_18)
.L_18:
        /*0068*/ 	.word	0x00000008
.L_19:


//--------------------- .nv.callgraph             --------------------------
	.section	.nv.callgraph,"",@"SHT_CUDA_CALLGRAPH"
	.align	4
	.sectionentsize	8
	.align		4
        /*0000*/ 	.word	0x00000000
	.align		4
        /*0004*/ 	.word	0xffffffff
	.align		4
        /*0008*/ 	.word	0x00000000
	.align		4
        /*000c*/ 	.word	0xfffffffe
	.align		4
        /*0010*/ 	.word	0x00000000
	.align		4
        /*0014*/ 	.word	0xfffffffd
	.align		4
        /*0018*/ 	.word	0x00000000
	.align		4
        /*001c*/ 	.word	0xfffffffc


//--------------------- .text._Z13arrayAdditionPiS_S_ --------------------------
	.section	.text._Z13arrayAdditionPiS_S_,"ax",@progbits
	.align	128
        .global         _Z13arrayAdditionPiS_S_
        .type           _Z13arrayAdditionPiS_S_,@function
        .size           _Z13arrayAdditionPiS_S_,(.L_x_1 - _Z13arrayAdditionPiS_S_)
        .other          _Z13arrayAdditionPiS_S_,@"STO_CUDA_ENTRY STV_DEFAULT"
_Z13arrayAdditionPiS_S_:
.text._Z13arrayAdditionPiS_S_:
[----:B------:R-:W-:Y:S01]  /*0000*/  LDC R1, c[0x0][0x37c] ;  /* 0x0000df00ff017b82 */ /* 0x000fe20000000800 */
[----:B------:R-:W0:Y:S07]  /*0010*/  S2R R9, SR_TID.X ;  /* 0x0000000000097919 */ /* 0x000e2e0000002100 */
[----:B------:R-:W0:Y:S08]  /*0020*/  S2UR UR4, SR_CTAID.X ;  /* 0x00000000000479c3 */ /* 0x000e300000002500 */
[----:B------:R-:W0:Y:S02]  /*0030*/  LDC R0, c[0x0][0x360] ;  /* 0x0000d800ff007b82 */ /* 0x000e240000000800 */
[----:B0-----:R-:W-:-:S05]  /*0040*/  IMAD R9, R0, UR4, R9 ;  /* 0x0000000400097c24 */ /* 0x001fca000f8e0209 */
[----:B------:R-:W-:-:S13]  /*0050*/  ISETP.GT.AND P0, PT, R9, 0xfffff, PT ;  /* 0x000fffff0900780c */ /* 0x000fda0003f04270 */
[----:B------:R-:W-:Y:S05]  /*0060*/  @P0 EXIT ;  /* 0x000000000000094d */ /* 0x000fea0003800000 */
[----:B------:R-:W0:Y:S01]  /*0070*/  LDC.64 R2, c[0x0][0x380] ;  /* 0x0000e000ff027b82 */ /* 0x000e220000000a00 */
[----:B------:R-:W1:Y:S07]  /*0080*/  LDCU.64 UR4, c[0x0][0x358] ;  /* 0x00006b00ff0477ac */ /* 0x000e6e0008000a00 */
[----:B------:R-:W2:Y:S08]  /*0090*/  LDC.64 R4, c[0x0][0x388] ;  /* 0x0000e200ff047b82 */ /* 0x000eb00000000a00 */
[----:B------:R-:W3:Y:S01]  /*00a0*/  LDC.64 R6, c[0x0][0x390] ;  /* 0x0000e400ff067b82 */ /* 0x000ee20000000a00 */
[----:B0-----:R-:W-:-:S06]  /*00b0*/  IMAD.WIDE R2, R9, 0x4, R2 ;  /* 0x0000000409027825 */ /* 0x001fcc00078e0202 */
[----:B-1----:R-:W4:Y:S01]  /*00c0*/  LDG.E R2, desc[UR4][R2.64] ;  /* 0x0000000402027981 */ /* 0x002f22000c1e1900 */
[----:B--2---:R-:W-:-:S06]  /*00d0*/  IMAD.WIDE R4, R9, 0x4, R4 ;  /* 0x0000000409047825 */ /* 0x004fcc00078e0204 */
[----:B------:R-:W4:Y:S01]  /*00e0*/  LDG.E R5, desc[UR4][R4.64] ;  /* 0x0000000404057981 */ /* 0x000f22000c1e1900 */
[----:B---3--:R-:W-:Y:S01]  /*00f0*/  IMAD.WIDE R6, R9, 0x4, R6 ;  /* 0x0000000409067825 */ /* 0x008fe200078e0206 */
[----:B----4-:R-:W-:-:S05]  /*0100*/  IADD3 R9, PT, PT, R2, R5, RZ ;  /* 0x0000000502097210 */ /* 0x010fca0007ffe0ff */
[----:B------:R-:W-:Y:S01]  /*0110*/  STG.E desc[UR4][R6.64], R9 ;  /* 0x0000000906007986 */ /* 0x000fe2000c101904 */
[----:B------:R-:W-:Y:S05]  /*0120*/  EXIT ;  /* 0x000000000000794d */ /* 0x000fea0003800000 */
.L_x_0:
[----:B------:R-:W-:-:S00]  /*0130*/  BRA `(.L_x_0) ;  /* 0xfffffffc00fc7947 */ /* 0x000fc0000383ffff */
[----:B------:R-:W-:-:S00]  /*0140*/  NOP ;  /* 0x0000000000007918 */ /* 0x000fc00000000000 */
        /* <DEDUP_REMOVED lines=11> */
.L_x_1:


//--------------------- .nv.shared.reserved.0     --------------------------
	.section	.nv.shared.reserved.0,"aw",@nobits
	.weak		__nv_reservedSMEM_offset_0_alias
	.size		__nv_reservedSMEM_offset_0_alias, 0, 64
	.other		__nv_reservedSMEM_offset_0_alias,@"STO_CUDA_RESERVED_SHARED STV_DEFAULT"
__nv_reservedSMEM_offset_0_alias:
	.zero		0
	.zero		64


//--------------------- .nv.constant0._Z13arrayAdditionPiS_S_ --------------------------
	.section	.nv.constant0._Z13arrayAdditionPiS_S_,"a",@progbits
	.sectionflags	@""
	.align	4
.nv.constant0._Z13arrayAdditionPiS_S_:
	.zero		920


//--------------------- SYMBOLS --------------------------

	.type		.nv.reservedSmem.offset0,@object
	.size		.nv.reservedSmem.offset0,0x4
